//
// Generated by NVIDIA NVVM Compiler
//
// Compiler Build ID: CL-36424714
// Cuda compilation tools, release 13.0, V13.0.88
// Based on NVVM 20.0.0
//

.version 9.0
.target sm_100
.address_size 64

	// .globl	_Z21topologicalSortKernelPiS_S_i

.visible .entry _Z21topologicalSortKernelPiS_S_i(
	.param .u64 .ptr .align 1 _Z21topologicalSortKernelPiS_S_i_param_0,
	.param .u64 .ptr .align 1 _Z21topologicalSortKernelPiS_S_i_param_1,
	.param .u64 .ptr .align 1 _Z21topologicalSortKernelPiS_S_i_param_2,
	.param .u32 _Z21topologicalSortKernelPiS_S_i_param_3
)
{
	.reg .pred 	%p<41>;
	.reg .b32 	%r<97>;
	.reg .b64 	%rd<33>;

	ld.param.u64 	%rd17, [_Z21topologicalSortKernelPiS_S_i_param_0];
	ld.param.u64 	%rd18, [_Z21topologicalSortKernelPiS_S_i_param_1];
	ld.param.u64 	%rd16, [_Z21topologicalSortKernelPiS_S_i_param_2];
	ld.param.u32 	%r23, [_Z21topologicalSortKernelPiS_S_i_param_3];
	cvta.to.global.u64 	%rd1, %rd17;
	cvta.to.global.u64 	%rd2, %rd18;
	mov.u32 	%r24, %tid.x;
	mov.u32 	%r25, %ctaid.x;
	mov.u32 	%r26, %ntid.x;
	mad.lo.s32 	%r1, %r25, %r26, %r24;
	setp.ge.s32 	%p1, %r1, %r23;
	@%p1 bra 	$L__BB0_73;
	mul.wide.s32 	%rd19, %r1, 4;
	add.s64 	%rd3, %rd2, %rd19;
	ld.global.u32 	%r27, [%rd3];
	setp.ne.s32 	%p2, %r27, 0;
	@%p2 bra 	$L__BB0_73;
	cvta.to.global.u64 	%rd20, %rd16;
	add.s64 	%rd22, %rd20, %rd19;
	st.global.u32 	[%rd22], %r1;
	mov.b32 	%r28, -1;
	st.global.u32 	[%rd3], %r28;
	setp.lt.s32 	%p3, %r23, 1;
	@%p3 bra 	$L__BB0_73;
	mul.lo.s32 	%r2, %r23, %r1;
	and.b32  	%r3, %r23, 15;
	setp.lt.u32 	%p4, %r23, 16;
	mov.b32 	%r93, 0;
	@%p4 bra 	$L__BB0_38;
	and.b32  	%r93, %r23, 2147483632;
	neg.s32 	%r91, %r93;
	add.s64 	%rd4, %rd1, 32;
	add.s64 	%rd31, %rd2, 32;
	mov.u32 	%r90, %r2;
$L__BB0_5:
	.pragma "nounroll";
	mul.wide.s32 	%rd23, %r90, 4;
	add.s64 	%rd7, %rd4, %rd23;
	ld.global.u32 	%r30, [%rd7+-32];
	setp.eq.s32 	%p5, %r30, 0;
	@%p5 bra 	$L__BB0_7;
	atom.global.add.u32 	%r31, [%rd31+-32], -1;
$L__BB0_7:
	ld.global.u32 	%r32, [%rd7+-28];
	setp.eq.s32 	%p6, %r32, 0;
	@%p6 bra 	$L__BB0_9;
	atom.global.add.u32 	%r33, [%rd31+-28], -1;
$L__BB0_9:
	ld.global.u32 	%r34, [%rd7+-24];
	setp.eq.s32 	%p7, %r34, 0;
	@%p7 bra 	$L__BB0_11;
	atom.global.add.u32 	%r35, [%rd31+-24], -1;
$L__BB0_11:
	ld.global.u32 	%r36, [%rd7+-20];
	setp.eq.s32 	%p8, %r36, 0;
	@%p8 bra 	$L__BB0_13;
	atom.global.add.u32 	%r37, [%rd31+-20], -1;
$L__BB0_13:
	ld.global.u32 	%r38, [%rd7+-16];
	setp.eq.s32 	%p9, %r38, 0;
	@%p9 bra 	$L__BB0_15;
	atom.global.add.u32 	%r39, [%rd31+-16], -1;
$L__BB0_15:
	ld.global.u32 	%r40, [%rd7+-12];
	setp.eq.s32 	%p10, %r40, 0;
	@%p10 bra 	$L__BB0_17;
	atom.global.add.u32 	%r41, [%rd31+-12], -1;
$L__BB0_17:
	ld.global.u32 	%r42, [%rd7+-8];
	setp.eq.s32 	%p11, %r42, 0;
	@%p11 bra 	$L__BB0_19;
	atom.global.add.u32 	%r43, [%rd31+-8], -1;
$L__BB0_19:
	ld.global.u32 	%r44, [%rd7+-4];
	setp.eq.s32 	%p12, %r44, 0;
	@%p12 bra 	$L__BB0_21;
	atom.global.add.u32 	%r45, [%rd31+-4], -1;
$L__BB0_21:
	ld.global.u32 	%r46, [%rd7];
	setp.eq.s32 	%p13, %r46, 0;
	@%p13 bra 	$L__BB0_23;
	atom.global.add.u32 	%r47, [%rd31], -1;
$L__BB0_23:
	ld.global.u32 	%r48, [%rd7+4];
	setp.eq.s32 	%p14, %r48, 0;
	@%p14 bra 	$L__BB0_25;
	atom.global.add.u32 	%r49, [%rd31+4], -1;
$L__BB0_25:
	ld.global.u32 	%r50, [%rd7+8];
	setp.eq.s32 	%p15, %r50, 0;
	@%p15 bra 	$L__BB0_27;
	atom.global.add.u32 	%r51, [%rd31+8], -1;
$L__BB0_27:
	ld.global.u32 	%r52, [%rd7+12];
	setp.eq.s32 	%p16, %r52, 0;
	@%p16 bra 	$L__BB0_29;
	atom.global.add.u32 	%r53, [%rd31+12], -1;
$L__BB0_29:
	ld.global.u32 	%r54, [%rd7+16];
	setp.eq.s32 	%p17, %r54, 0;
	@%p17 bra 	$L__BB0_31;
	atom.global.add.u32 	%r55, [%rd31+16], -1;
$L__BB0_31:
	ld.global.u32 	%r56, [%rd7+20];
	setp.eq.s32 	%p18, %r56, 0;
	@%p18 bra 	$L__BB0_33;
	atom.global.add.u32 	%r57, [%rd31+20], -1;
$L__BB0_33:
	ld.global.u32 	%r58, [%rd7+24];
	setp.eq.s32 	%p19, %r58, 0;
	@%p19 bra 	$L__BB0_35;
	atom.global.add.u32 	%r59, [%rd31+24], -1;
$L__BB0_35:
	ld.global.u32 	%r60, [%rd7+28];
	setp.eq.s32 	%p20, %r60, 0;
	@%p20 bra 	$L__BB0_37;
	atom.global.add.u32 	%r61, [%rd31+28], -1;
$L__BB0_37:
	add.s32 	%r91, %r91, 16;
	add.s32 	%r90, %r90, 16;
	add.s64 	%rd31, %rd31, 64;
	setp.ne.s32 	%p21, %r91, 0;
	@%p21 bra 	$L__BB0_5;
$L__BB0_38:
	setp.eq.s32 	%p22, %r3, 0;
	@%p22 bra 	$L__BB0_73;
	and.b32  	%r11, %r23, 7;
	setp.lt.u32 	%p23, %r3, 8;
	@%p23 bra 	$L__BB0_57;
	add.s32 	%r62, %r93, %r2;
	mul.wide.s32 	%rd24, %r62, 4;
	add.s64 	%rd9, %rd1, %rd24;
	ld.global.u32 	%r63, [%rd9];
	setp.eq.s32 	%p24, %r63, 0;
	mul.wide.u32 	%rd25, %r93, 4;
	add.s64 	%rd10, %rd2, %rd25;
	@%p24 bra 	$L__BB0_42;
	atom.global.add.u32 	%r64, [%rd10], -1;
$L__BB0_42:
	ld.global.u32 	%r65, [%rd9+4];
	setp.eq.s32 	%p25, %r65, 0;
	@%p25 bra 	$L__BB0_44;
	atom.global.add.u32 	%r66, [%rd10+4], -1;
$L__BB0_44:
	ld.global.u32 	%r67, [%rd9+8];
	setp.eq.s32 	%p26, %r67, 0;
	@%p26 bra 	$L__BB0_46;
	atom.global.add.u32 	%r68, [%rd10+8], -1;
$L__BB0_46:
	ld.global.u32 	%r69, [%rd9+12];
	setp.eq.s32 	%p27, %r69, 0;
	@%p27 bra 	$L__BB0_48;
	atom.global.add.u32 	%r70, [%rd10+12], -1;
$L__BB0_48:
	ld.global.u32 	%r71, [%rd9+16];
	setp.eq.s32 	%p28, %r71, 0;
	@%p28 bra 	$L__BB0_50;
	atom.global.add.u32 	%r72, [%rd10+16], -1;
$L__BB0_50:
	ld.global.u32 	%r73, [%rd9+20];
	setp.eq.s32 	%p29, %r73, 0;
	@%p29 bra 	$L__BB0_52;
	atom.global.add.u32 	%r74, [%rd10+20], -1;
$L__BB0_52:
	ld.global.u32 	%r75, [%rd9+24];
	setp.eq.s32 	%p30, %r75, 0;
	@%p30 bra 	$L__BB0_54;
	atom.global.add.u32 	%r76, [%rd10+24], -1;
$L__BB0_54:
	ld.global.u32 	%r77, [%rd9+28];
	setp.eq.s32 	%p31, %r77, 0;
	@%p31 bra 	$L__BB0_56;
	atom.global.add.u32 	%r78, [%rd10+28], -1;
$L__BB0_56:
	add.s32 	%r93, %r93, 8;
$L__BB0_57:
	setp.eq.s32 	%p32, %r11, 0;
	@%p32 bra 	$L__BB0_73;
	and.b32  	%r14, %r23, 3;
	setp.lt.u32 	%p33, %r11, 4;
	@%p33 bra 	$L__BB0_68;
	add.s32 	%r79, %r93, %r2;
	mul.wide.s32 	%rd26, %r79, 4;
	add.s64 	%rd11, %rd1, %rd26;
	ld.global.u32 	%r80, [%rd11];
	setp.eq.s32 	%p34, %r80, 0;
	mul.wide.u32 	%rd27, %r93, 4;
	add.s64 	%rd12, %rd2, %rd27;
	@%p34 bra 	$L__BB0_61;
	atom.global.add.u32 	%r81, [%rd12], -1;
$L__BB0_61:
	ld.global.u32 	%r82, [%rd11+4];
	setp.eq.s32 	%p35, %r82, 0;
	@%p35 bra 	$L__BB0_63;
	atom.global.add.u32 	%r83, [%rd12+4], -1;
$L__BB0_63:
	ld.global.u32 	%r84, [%rd11+8];
	setp.eq.s32 	%p36, %r84, 0;
	@%p36 bra 	$L__BB0_65;
	atom.global.add.u32 	%r85, [%rd12+8], -1;
$L__BB0_65:
	ld.global.u32 	%r86, [%rd11+12];
	setp.eq.s32 	%p37, %r86, 0;
	@%p37 bra 	$L__BB0_67;
	atom.global.add.u32 	%r87, [%rd12+12], -1;
$L__BB0_67:
	add.s32 	%r93, %r93, 4;
$L__BB0_68:
	setp.eq.s32 	%p38, %r14, 0;
	@%p38 bra 	$L__BB0_73;
	mul.wide.u32 	%rd28, %r93, 4;
	add.s64 	%rd32, %rd2, %rd28;
	add.s32 	%r96, %r93, %r2;
	neg.s32 	%r95, %r14;
$L__BB0_70:
	.pragma "nounroll";
	mul.wide.s32 	%rd29, %r96, 4;
	add.s64 	%rd30, %rd1, %rd29;
	ld.global.u32 	%r88, [%rd30];
	setp.eq.s32 	%p39, %r88, 0;
	@%p39 bra 	$L__BB0_72;
	atom.global.add.u32 	%r89, [%rd32], -1;
$L__BB0_72:
	add.s64 	%rd32, %rd32, 4;
	add.s32 	%r96, %r96, 1;
	add.s32 	%r95, %r95, 1;
	setp.ne.s32 	%p40, %r95, 0;
	@%p40 bra 	$L__BB0_70;
$L__BB0_73:
	ret;

}


// ===== COMPILED SASS (sm_100) =====

	.target	sm_100

	.elftype	@"ET_EXEC"


//--------------------- .note.nv.tkinfo           --------------------------
	.section	.note.nv.tkinfo,"",@"SHT_NOTE"
	.sectionflags	@"SHF_NOTE_NV_TKINFO"
	.tkinfo
        /*0018*/ 	.word	0x00000002
        /*0030*/ 	.string	""
        /*0030*/ 	.string	"ptxas"
        /*0030*/ 	.string	"Cuda compilation tools, release 13.0, V13.0.88"
        /*0030*/ 	.string	"Build cuda_13.0.r13.0/compiler.36424714_0"
        /*0030*/ 	.string	"-arch sm_100 -m 64 "



//--------------------- .note.nv.cuinfo           --------------------------
	.section	.note.nv.cuinfo,"",@"SHT_NOTE"
	.sectionflags	@"SHF_NOTE_NV_CUINFO"
        /*0018*/ 	.short	0x0002
        /*001a*/ 	.short	0x0064
        /*001c*/ 	.short	0x0082
	.zero		2


//--------------------- .nv.info                  --------------------------
	.section	.nv.info,"",@"SHT_CUDA_INFO"
	.align	4


	//----- nvinfo : EIATTR_REGCOUNT
	.align		4
        /*0000*/ 	.byte	0x04, 0x2f
        /*0002*/ 	.short	(.L_1 - .L_0)
	.align		4
.L_0:
        /*0004*/ 	.word	index@(_Z21topologicalSortKernelPiS_S_i)
        /*0008*/ 	.word	0x0000000e


	//----- nvinfo : EIATTR_FRAME_SIZE
	.align		4
.L_1:
        /*000c*/ 	.byte	0x04, 0x11
        /*000e*/ 	.short	(.L_3 - .L_2)
	.align		4
.L_2:
        /*0010*/ 	.word	index@(_Z21topologicalSortKernelPiS_S_i)
        /*0014*/ 	.word	0x00000000


	//----- nvinfo : EIATTR_MIN_STACK_SIZE
	.align		4
.L_3:
        /*0018*/ 	.byte	0x04, 0x12
        /*001a*/ 	.short	(.L_5 - .L_4)
	.align		4
.L_4:
        /*001c*/ 	.word	index@(_Z21topologicalSortKernelPiS_S_i)
        /*0020*/ 	.word	0x00000000
.L_5:


//--------------------- .nv.compat                --------------------------
	.section	.nv.compat,"",@"SHT_CUDA_COMPAT_INFO"
	.align	4
        /*0000*/ 	.byte	0x02, 0x09, 0x00, 0x00, 0x02, 0x02, 0x01, 0x00, 0x02, 0x05, 0x05, 0x00, 0x03, 0x07, 0x01, 0x01
        /*0010*/ 	.byte	0x02, 0x03, 0x00, 0x00, 0x02, 0x06, 0x01, 0x00, 0x04, 0x0b, 0x08, 0x00, 0x09, 0x00, 0x00, 0x00
        /*0020*/ 	.byte	0x00, 0x00, 0x00, 0x00


//--------------------- .nv.info._Z21topologicalSortKernelPiS_S_i --------------------------
	.section	.nv.info._Z21topologicalSortKernelPiS_S_i,"",@"SHT_CUDA_INFO"
	.sectionflags	@""
	.align	4


	//----- nvinfo : EIATTR_CUDA_API_VERSION
	.align		4
        /*0000*/ 	.byte	0x04, 0x37
        /*0002*/ 	.short	(.L_7 - .L_6)
.L_6:
        /*0004*/ 	.word	0x00000082


	//----- nvinfo : EIATTR_KPARAM_INFO
	.align		4
.L_7:
        /*0008*/ 	.byte	0x04, 0x17
        /*000a*/ 	.short	(.L_9 - .L_8)
.L_8:
        /*000c*/ 	.word	0x00000000
        /*0010*/ 	.short	0x0003
        /*0012*/ 	.short	0x0018
        /*0014*/ 	.byte	0x00, 0xf0, 0x11, 0x00


	//----- nvinfo : EIATTR_KPARAM_INFO
	.align		4
.L_9:
        /*0018*/ 	.byte	0x04, 0x17
        /*001a*/ 	.short	(.L_11 - .L_10)
.L_10:
        /*001c*/ 	.word	0x00000000
        /*0020*/ 	.short	0x0002
        /*0022*/ 	.short	0x0010
        /*0024*/ 	.byte	0x00, 0xf5, 0x21, 0x00


	//----- nvinfo : EIATTR_KPARAM_INFO
	.align		4
.L_11:
        /*0028*/ 	.byte	0x04, 0x17
        /*002a*/ 	.short	(.L_13 - .L_12)
.L_12:
        /*002c*/ 	.word	0x00000000
        /*0030*/ 	.short	0x0001
        /*0032*/ 	.short	0x0008
        /*0034*/ 	.byte	0x00, 0xf5, 0x21, 0x00


	//----- nvinfo : EIATTR_KPARAM_INFO
	.align		4
.L_13:
        /*0038*/ 	.byte	0x04, 0x17
        /*003a*/ 	.short	(.L_15 - .L_14)
.L_14:
        /*003c*/ 	.word	0x00000000
        /*0040*/ 	.short	0x0000
        /*0042*/ 	.short	0x0000
        /*0044*/ 	.byte	0x00, 0xf5, 0x21, 0x00


	//----- nvinfo : EIATTR_SPARSE_MMA_MASK
	.align		4
.L_15:
        /*0048*/ 	.byte	0x03, 0x50
        /*004a*/ 	.short	0x0000


	//----- nvinfo : EIATTR_MAXREG_COUNT
	.align		4
        /*004c*/ 	.byte	0x03, 0x1b
        /*004e*/ 	.short	0x00ff


	//----- nvinfo : EIATTR_MERCURY_ISA_VERSION
	.align		4
        /*0050*/ 	.byte	0x03, 0x5f
        /*0052*/ 	.short	0x0101


	//----- nvinfo : EIATTR_INT_WARP_WIDE_INSTR_OFFSETS
	.align		4
        /*0054*/ 	.byte	0x04, 0x31
        /*0056*/ 	.short	(.L_17 - .L_16)


	//   ....[0]....
.L_16:
        /*0058*/ 	.word	0x000002c0


	//   ....[1]....
        /*005c*/ 	.word	0x00000380


	//   ....[2]....
        /*0060*/ 	.word	0x00000440


	//   ....[3]....
        /*0064*/ 	.word	0x00000500


	//   ....[4]....
        /*0068*/ 	.word	0x000005c0


	//   ....[5]....
        /*006c*/ 	.word	0x00000680


	//   ....[6]....
        /*0070*/ 	.word	0x00000740


	//   ....[7]....
        /*0074*/ 	.word	0x00000800


	//   ....[8]....
        /*0078*/ 	.word	0x000008c0


	//   ....[9]....
        /*007c*/ 	.word	0x00000980


	//   ....[10]....
        /*0080*/ 	.word	0x00000a40


	//   ....[11]....
        /*0084*/ 	.word	0x00000b00


	//   ....[12]....
        /*0088*/ 	.word	0x00000bc0


	//   ....[13]....
        /*008c*/ 	.word	0x00000c80


	//   ....[14]....
        /*0090*/ 	.word	0x00000d40


	//   ....[15]....
        /*0094*/ 	.word	0x00000e20


	//   ....[16]....
        /*0098*/ 	.word	0x00000fd0


	//   ....[17]....
        /*009c*/ 	.word	0x00001090


	//   ....[18]....
        /*00a0*/ 	.word	0x00001150


	//   ....[19]....
        /*00a4*/ 	.word	0x00001210


	//   ....[20]....
        /*00a8*/ 	.word	0x000012d0


	//   ....[21]....
        /*00ac*/ 	.word	0x00001390


	//   ....[22]....
        /*00b0*/ 	.word	0x00001450


	//   ....[23]....
        /*00b4*/ 	.word	0x00001510


	//   ....[24]....
        /*00b8*/ 	.word	0x00001680


	//   ....[25]....
        /*00bc*/ 	.word	0x00001740


	//   ....[26]....
        /*00c0*/ 	.word	0x00001800


	//   ....[27]....
        /*00c4*/ 	.word	0x000018c0


	//   ....[28]....
        /*00c8*/ 	.word	0x00001a30


	//----- nvinfo : EIATTR_VRC_CTA_INIT_COUNT
	.align		4
.L_17:
        /*00cc*/ 	.byte	0x02, 0x4a
	.zero		1
	.zero		1


	//----- nvinfo : EIATTR_EXIT_INSTR_OFFSETS
	.align		4
        /*00d0*/ 	.byte	0x04, 0x1c
        /*00d2*/ 	.short	(.L_19 - .L_18)


	//   ....[0]....
.L_18:
        /*00d4*/ 	.word	0x00000070


	//   ....[1]....
        /*00d8*/ 	.word	0x000000d0


	//   ....[2]....
        /*00dc*/ 	.word	0x00000140


	//   ....[3]....
        /*00e0*/ 	.word	0x00000ee0


	//   ....[4]....
        /*00e4*/ 	.word	0x000015a0


	//   ....[5]....
        /*00e8*/ 	.word	0x00001950


	//   ....[6]....
        /*00ec*/ 	.word	0x00001b00


	//----- nvinfo : EIATTR_CRS_STACK_SIZE
	.align		4
.L_19:
        /*00f0*/ 	.byte	0x04, 0x1e
        /*00f2*/ 	.short	(.L_21 - .L_20)
.L_20:
        /*00f4*/ 	.word	0x00000000


	//----- nvinfo : EIATTR_CBANK_PARAM_SIZE
	.align		4
.L_21:
        /*00f8*/ 	.byte	0x03, 0x19
        /*00fa*/ 	.short	0x001c


	//----- nvinfo : EIATTR_PARAM_CBANK
	.align		4
        /*00fc*/ 	.byte	0x04, 0x0a
        /*00fe*/ 	.short	(.L_23 - .L_22)
	.align		4
.L_22:
        /*0100*/ 	.word	index@(.nv.constant0._Z21topologicalSortKernelPiS_S_i)
        /*0104*/ 	.short	0x0380
        /*0106*/ 	.short	0x001c


	//----- nvinfo : EIATTR_SW_WAR
	.align		4
.L_23:
        /*0108*/ 	.byte	0x04, 0x36
        /*010a*/ 	.short	(.L_25 - .L_24)
.L_24:
        /*010c*/ 	.word	0x00000008
.L_25:


//--------------------- .nv.callgraph             --------------------------
	.section	.nv.callgraph,"",@"SHT_CUDA_CALLGRAPH"
	.align	4
	.sectionentsize	8
	.align		4
        /*0000*/ 	.word	0x00000000
	.align		4
        /*0004*/ 	.word	0xffffffff
	.align		4
        /*0008*/ 	.word	0x00000000
	.align		4
        /*000c*/ 	.word	0xfffffffe
	.align		4
        /*0010*/ 	.word	0x00000000
	.align		4
        /*0014*/ 	.word	0xfffffffd
	.align		4
        /*0018*/ 	.word	0x00000000
	.align		4
        /*001c*/ 	.word	0xfffffffc


//--------------------- .text._Z21topologicalSortKernelPiS_S_i --------------------------
	.section	.text._Z21topologicalSortKernelPiS_S_i,"ax",@progbits
	.align	128
        .global         _Z21topologicalSortKernelPiS_S_i
        .type           _Z21topologicalSortKernelPiS_S_i,@function
        .size           _Z21topologicalSortKernelPiS_S_i,(.L_x_64 - _Z21topologicalSortKernelPiS_S_i)
        .other          _Z21topologicalSortKernelPiS_S_i,@"STO_CUDA_ENTRY STV_DEFAULT"
_Z21topologicalSortKernelPiS_S_i:
.text._Z21topologicalSortKernelPiS_S_i:
[----:B------:R-:W-:Y:S01]  /*0000*/  LDC R1, c[0x0][0x37c] ;  /* 0x0000df00ff017b82 */ /* 0x000fe20000000800 */
[----:B------:R-:W0:Y:S07]  /*0010*/  S2R R7, SR_TID.X ;  /* 0x0000000000077919 */ /* 0x000e2e0000002100 */
[----:B------:R-:W0:Y:S08]  /*0020*/  S2UR UR4, SR_CTAID.X ;  /* 0x00000000000479c3 */ /* 0x000e300000002500 */
[----:B------:R-:W0:Y:S08]  /*0030*/  LDC R0, c[0x0][0x360] ;  /* 0x0000d800ff007b82 */ /* 0x000e300000000800 */
[----:B------:R-:W1:Y:S01]  /*0040*/  LDC R6, c[0x0][0x398] ;  /* 0x0000e600ff067b82 */ /* 0x000e620000000800 */
[----:B0-----:R-:W-:-:S05]  /*0050*/  IMAD R7, R0, UR4, R7 ;  /* 0x0000000400077c24 */ /* 0x001fca000f8e0207 */
[----:B-1----:R-:W-:-:S13]  /*0060*/  ISETP.GE.AND P0, PT, R7, R6, PT ;  /* 0x000000060700720c */ /* 0x002fda0003f06270 */
[----:B------:R-:W-:Y:S05]  /*0070*/  @P0 EXIT ;  /* 0x000000000000094d */ /* 0x000fea0003800000 */
[----:B------:R-:W0:Y:S01]  /*0080*/  LDC.64 R2, c[0x0][0x388] ;  /* 0x0000e200ff027b82 */ /* 0x000e220000000a00 */
[----:B------:R-:W1:Y:S01]  /*0090*/  LDCU.64 UR6, c[0x0][0x358] ;  /* 0x00006b00ff0677ac */ /* 0x000e620008000a00 */
[----:B0-----:R-:W-:-:S05]  /*00a0*/  IMAD.WIDE R2, R7, 0x4, R2 ;  /* 0x0000000407027825 */ /* 0x001fca00078e0202 */
[----:B-1----:R-:W2:Y:S02]  /*00b0*/  LDG.E R0, desc[UR6][R2.64] ;  /* 0x0000000602007981 */ /* 0x002ea4000c1e1900 */
[----:B--2---:R-:W-:-:S13]  /*00c0*/  ISETP.NE.AND P0, PT, R0, RZ, PT ;  /* 0x000000ff0000720c */ /* 0x004fda0003f05270 */
[----:B------:R-:W-:Y:S05]  /*00d0*/  @P0 EXIT ;  /* 0x000000000000094d */ /* 0x000fea0003800000 */
[----:B------:R-:W0:Y:S01]  /*00e0*/  LDC.64 R4, c[0x0][0x390] ;  /* 0x0000e400ff047b82 */ /* 0x000e220000000a00 */
[----:B------:R-:W-:Y:S01]  /*00f0*/  ISETP.GE.AND P0, PT, R6, 0x1, PT ;  /* 0x000000010600780c */ /* 0x000fe20003f06270 */
[----:B------:R-:W-:Y:S02]  /*0100*/  IMAD.MOV.U32 R9, RZ, RZ, -0x1 ;  /* 0xffffffffff097424 */ /* 0x000fe400078e00ff */
[----:B0-----:R-:W-:-:S05]  /*0110*/  IMAD.WIDE R4, R7, 0x4, R4 ;  /* 0x0000000407047825 */ /* 0x001fca00078e0204 */
[----:B------:R0:W-:Y:S04]  /*0120*/  STG.E desc[UR6][R4.64], R7 ;  /* 0x0000000704007986 */ /* 0x0001e8000c101906 */
[----:B------:R0:W-:Y:S01]  /*0130*/  STG.E desc[UR6][R2.64], R9 ;  /* 0x0000000902007986 */ /* 0x0001e2000c101906 */
[----:B------:R-:W-:Y:S05]  /*0140*/  @!P0 EXIT ;  /* 0x000000000000894d */ /* 0x000fea0003800000 */
[C---:B------:R-:W-:Y:S01]  /*0150*/  ISETP.GE.U32.AND P0, PT, R6.reuse, 0x10, PT ;  /* 0x000000100600780c */ /* 0x040fe20003f06070 */
[----:B0-----:R-:W-:Y:S01]  /*0160*/  IMAD R3, R7, R6, RZ ;  /* 0x0000000607037224 */ /* 0x001fe200078e02ff */
[----:B------:R-:W-:Y:S01]  /*0170*/  LOP3.LUT R10, R6, 0xf, RZ, 0xc0, !PT ;  /* 0x0000000f060a7812 */ /* 0x000fe200078ec0ff */
[----:B------:R-:W-:-:S10]  /*0180*/  IMAD.MOV.U32 R0, RZ, RZ, RZ ;  /* 0x000000ffff007224 */ /* 0x000fd400078e00ff */
[----:B------:R-:W-:Y:S05]  /*0190*/  @!P0 BRA `(.L_x_0) ;  /* 0x0000000c004c8947 */ /* 0x000fea0003800000 */
[----:B------:R-:W0:Y:S01]  /*01a0*/  LDCU.128 UR8, c[0x0][0x380] ;  /* 0x00007000ff0877ac */ /* 0x000e220008000c00 */
[----:B------:R-:W-:Y:S01]  /*01b0*/  LOP3.LUT R0, R6, 0x7ffffff0, RZ, 0xc0, !PT ;  /* 0x7ffffff006007812 */ /* 0x000fe200078ec0ff */
[----:B------:R-:W-:-:S04]  /*01c0*/  IMAD.MOV.U32 R2, RZ, RZ, R3 ;  /* 0x000000ffff027224 */ /* 0x000fc800078e0003 */
[----:B------:R-:W-:Y:S01]  /*01d0*/  IMAD.MOV R8, RZ, RZ, -R0 ;  /* 0x000000ffff087224 */ /* 0x000fe200078e0a00 */
[----:B0-----:R-:W-:Y:S02]  /*01e0*/  UIADD3 UR4, UP1, UPT, UR10, 0x20, URZ ;  /* 0x000000200a047890 */ /* 0x001fe4000ff3e0ff */
[----:B------:R-:W-:Y:S02]  /*01f0*/  UIADD3 UR8, UP0, UPT, UR8, 0x20, URZ ;  /* 0x0000002008087890 */ /* 0x000fe4000ff1e0ff */
[----:B------:R-:W-:Y:S02]  /*0200*/  UIADD3.X UR5, UPT, UPT, URZ, UR11, URZ, UP1, !UPT ;  /* 0x0000000bff057290 */ /* 0x000fe40008ffe4ff */
[----:B------:R-:W-:Y:S01]  /*0210*/  IMAD.U32 R6, RZ, RZ, UR4 ;  /* 0x00000004ff067e24 */ /* 0x000fe2000f8e00ff */
[----:B------:R-:W-:-:S03]  /*0220*/  UIADD3.X UR9, UPT, UPT, URZ, UR9, URZ, UP0, !UPT ;  /* 0x00000009ff097290 */ /* 0x000fc600087fe4ff */
[----:B------:R-:W-:-:S09]  /*0230*/  IMAD.U32 R7, RZ, RZ, UR5 ;  /* 0x00000005ff077e24 */ /* 0x000fd2000f8e00ff */
.L_x_33:
[----:B------:R-:W-:Y:S02]  /*0240*/  IMAD.U32 R4, RZ, RZ, UR8 ;  /* 0x00000008ff047e24 */ /* 0x000fe4000f8e00ff */
[----:B------:R-:W-:Y:S02]  /*0250*/  IMAD.U32 R5, RZ, RZ, UR9 ;  /* 0x00000009ff057e24 */ /* 0x000fe4000f8e00ff */
[----:B------:R-:W-:-:S05]  /*0260*/  IMAD.WIDE R4, R2, 0x4, R4 ;  /* 0x0000000402047825 */ /* 0x000fca00078e0204 */
[----:B------:R-:W2:Y:S01]  /*0270*/  LDG.E R9, desc[UR6][R4.64+-0x20] ;  /* 0xffffe00604097981 */ /* 0x000ea2000c1e1900 */
[----:B------:R-:W-:Y:S01]  /*0280*/  BSSY.RECONVERGENT B0, `(.L_x_1) ;  /* 0x000000a000007945 */ /* 0x000fe20003800200 */
[----:B--2---:R-:W-:-:S13]  /*0290*/  ISETP.NE.AND P0, PT, R9, RZ, PT ;  /* 0x000000ff0900720c */ /* 0x004fda0003f05270 */
[----:B------:R-:W-:Y:S05]  /*02a0*/  @!P0 BRA `(.L_x_2) ;  /* 0x00000000001c8947 */ /* 0x000fea0003800000 */
[----:B------:R-:W0:Y:S01]  /*02b0*/  S2R R9, SR_LANEID ;  /* 0x0000000000097919 */ /* 0x000e220000000000 */
[----:B------:R-:W-:Y:S02]  /*02c0*/  VOTEU.ANY UR4, UPT, PT ;  /* 0x0000000000047886 */ /* 0x000fe400038e0100 */
[----:B------:R-:W-:Y:S02]  /*02d0*/  UFLO.U32 UR5, UR4 ;  /* 0x00000004000572bd */ /* 0x000fe400080e0000 */
[----:B------:R-:W-:-:S04]  /*02e0*/  UPOPC UR4, UR4 ;  /* 0x00000004000472bf */ /* 0x000fc80008000000 */
[----:B0-----:R-:W-:Y:S02]  /*02f0*/  ISETP.EQ.U32.AND P0, PT, R9, UR5, PT ;  /* 0x0000000509007c0c */ /* 0x001fe4000bf02070 */
[----:B------:R-:W-:-:S11]  /*0300*/  IMAD R9, RZ, RZ, -UR4 ;  /* 0x80000004ff097e24 */ /* 0x000fd6000f8e02ff */
[----:B------:R0:W-:Y:S02]  /*0310*/  @P0 REDG.E.ADD.STRONG.GPU desc[UR6][R6.64+-0x20], R9 ;  /* 0xffffe0090600098e */ /* 0x0001e4000c12e106 */
.L_x_2:
[----:B------:R-:W-:Y:S05]  /*0320*/  BSYNC.RECONVERGENT B0 ;  /* 0x0000000000007941 */ /* 0x000fea0003800200 */
.L_x_1:
[----:B0-----:R-:W2:Y:S01]  /*0330*/  LDG.E R9, desc[UR6][R4.64+-0x1c] ;  /* 0xffffe40604097981 */ /* 0x001ea2000c1e1900 */
        /* <DEDUP_REMOVED lines=10> */
.L_x_4:
[----:B------:R-:W-:Y:S05]  /*03e0*/  BSYNC.RECONVERGENT B0 ;  /* 0x0000000000007941 */ /* 0x000fea0003800200 */
.L_x_3:
        /* <DEDUP_REMOVED lines=11> */
.L_x_6:
[----:B------:R-:W-:Y:S05]  /*04a0*/  BSYNC.RECONVERGENT B0 ;  /* 0x0000000000007941 */ /* 0x000fea0003800200 */
.L_x_5:
        /* <DEDUP_REMOVED lines=11> */
.L_x_8:
[----:B------:R-:W-:Y:S05]  /*0560*/  BSYNC.RECONVERGENT B0 ;  /* 0x0000000000007941 */ /* 0x000fea0003800200 */
.L_x_7:
        /* <DEDUP_REMOVED lines=11> */
.L_x_10:
[----:B------:R-:W-:Y:S05]  /*0620*/  BSYNC.RECONVERGENT B0 ;  /* 0x0000000000007941 */ /* 0x000fea0003800200 */
.L_x_9:
        /* <DEDUP_REMOVED lines=11> */
.L_x_12:
[----:B------:R-:W-:Y:S05]  /*06e0*/  BSYNC.RECONVERGENT B0 ;  /* 0x0000000000007941 */ /* 0x000fea0003800200 */
.L_x_11:
        /* <DEDUP_REMOVED lines=11> */
.L_x_14:
[----:B------:R-:W-:Y:S05]  /*07a0*/  BSYNC.RECONVERGENT B0 ;  /* 0x0000000000007941 */ /* 0x000fea0003800200 */
.L_x_13:
        /* <DEDUP_REMOVED lines=11> */
.L_x_16:
[----:B------:R-:W-:Y:S05]  /*0860*/  BSYNC.RECONVERGENT B0 ;  /* 0x0000000000007941 */ /* 0x000fea0003800200 */
.L_x_15:
        /* <DEDUP_REMOVED lines=11> */
.L_x_18:
[----:B------:R-:W-:Y:S05]  /*0920*/  BSYNC.RECONVERGENT B0 ;  /* 0x0000000000007941 */ /* 0x000fea0003800200 */
.L_x_17:
        /* <DEDUP_REMOVED lines=11> */
.L_x_20:
[----:B------:R-:W-:Y:S05]  /*09e0*/  BSYNC.RECONVERGENT B0 ;  /* 0x0000000000007941 */ /* 0x000fea0003800200 */
.L_x_19:
        /* <DEDUP_REMOVED lines=11> */
.L_x_22:
[----:B------:R-:W-:Y:S05]  /*0aa0*/  BSYNC.RECONVERGENT B0 ;  /* 0x0000000000007941 */ /* 0x000fea0003800200 */
.L_x_21:
        /* <DEDUP_REMOVED lines=11> */
.L_x_24:
[----:B------:R-:W-:Y:S05]  /*0b60*/  BSYNC.RECONVERGENT B0 ;  /* 0x0000000000007941 */ /* 0x000fea0003800200 */
.L_x_23:
        /* <DEDUP_REMOVED lines=11> */
.L_x_26:
[----:B------:R-:W-:Y:S05]  /*0c20*/  BSYNC.RECONVERGENT B0 ;  /* 0x0000000000007941 */ /* 0x000fea0003800200 */
.L_x_25:
        /* <DEDUP_REMOVED lines=11> */
.L_x_28:
[----:B------:R-:W-:Y:S05]  /*0ce0*/  BSYNC.RECONVERGENT B0 ;  /* 0x0000000000007941 */ /* 0x000fea0003800200 */
.L_x_27:
        /* <DEDUP_REMOVED lines=11> */
.L_x_30:
[----:B------:R-:W-:Y:S05]  /*0da0*/  BSYNC.RECONVERGENT B0 ;  /* 0x0000000000007941 */ /* 0x000fea0003800200 */
.L_x_29:
[----:B------:R-:W2:Y:S01]  /*0db0*/  LDG.E R4, desc[UR6][R4.64+0x1c] ;  /* 0x00001c0604047981 */ /* 0x000ea2000c1e1900 */
[----:B------:R-:W-:Y:S01]  /*0dc0*/  VIADD R8, R8, 0x10 ;  /* 0x0000001008087836 */ /* 0x000fe20000000000 */
[----:B------:R-:W-:Y:S04]  /*0dd0*/  BSSY.RECONVERGENT B0, `(.L_x_31) ;  /* 0x000000b000007945 */ /* 0x000fe80003800200 */
[----:B------:R-:W-:Y:S02]  /*0de0*/  ISETP.NE.AND P0, PT, R8, RZ, PT ;  /* 0x000000ff0800720c */ /* 0x000fe40003f05270 */
[----:B--2---:R-:W-:-:S13]  /*0df0*/  ISETP.NE.AND P1, PT, R4, RZ, PT ;  /* 0x000000ff0400720c */ /* 0x004fda0003f25270 */
[----:B------:R-:W-:Y:S05]  /*0e00*/  @!P1 BRA `(.L_x_32) ;  /* 0x00000000001c9947 */ /* 0x000fea0003800000 */
[----:B------:R-:W1:Y:S01]  /*0e10*/  S2R R4, SR_LANEID ;  /* 0x0000000000047919 */ /* 0x000e620000000000 */
[----:B------:R-:W-:Y:S02]  /*0e20*/  VOTEU.ANY UR4, UPT, PT ;  /* 0x0000000000047886 */ /* 0x000fe400038e0100 */
[----:B------:R-:W-:Y:S02]  /*0e30*/  UFLO.U32 UR5, UR4 ;  /* 0x00000004000572bd */ /* 0x000fe400080e0000 */
[----:B------:R-:W-:-:S06]  /*0e40*/  UPOPC UR4, UR4 ;  /* 0x00000004000472bf */ /* 0x000fcc0008000000 */
[----:B------:R-:W-:Y:S01]  /*0e50*/  IMAD R5, RZ, RZ, -UR4 ;  /* 0x80000004ff057e24 */ /* 0x000fe2000f8e02ff */
[----:B-1----:R-:W-:-:S13]  /*0e60*/  ISETP.EQ.U32.AND P1, PT, R4, UR5, PT ;  /* 0x0000000504007c0c */ /* 0x002fda000bf22070 */
[----:B------:R1:W-:Y:S02]  /*0e70*/  @P1 REDG.E.ADD.STRONG.GPU desc[UR6][R6.64+0x1c], R5 ;  /* 0x00001c050600198e */ /* 0x0003e4000c12e106 */
.L_x_32:
[----:B------:R-:W-:Y:S05]  /*0e80*/  BSYNC.RECONVERGENT B0 ;  /* 0x0000000000007941 */ /* 0x000fea0003800200 */
.L_x_31:
[----:B01----:R-:W-:Y:S01]  /*0e90*/  IADD3 R6, P1, PT, R6, 0x40, RZ ;  /* 0x0000004006067810 */ /* 0x003fe20007f3e0ff */
[----:B------:R-:W-:-:S04]  /*0ea0*/  VIADD R2, R2, 0x10 ;  /* 0x0000001002027836 */ /* 0x000fc80000000000 */
[----:B------:R-:W-:Y:S01]  /*0eb0*/  IMAD.X R7, RZ, RZ, R7, P1 ;  /* 0x000000ffff077224 */ /* 0x000fe200008e0607 */
[----:B------:R-:W-:Y:S07]  /*0ec0*/  @P0 BRA `(.L_x_33) ;  /* 0xfffffff000dc0947 */ /* 0x000fee000383ffff */
.L_x_0:
[----:B------:R-:W-:-:S13]  /*0ed0*/  ISETP.NE.AND P0, PT, R10, RZ, PT ;  /* 0x000000ff0a00720c */ /* 0x000fda0003f05270 */
[----:B------:R-:W-:Y:S05]  /*0ee0*/  @!P0 EXIT ;  /* 0x000000000000894d */ /* 0x000fea0003800000 */
[----:B------:R-:W0:Y:S01]  /*0ef0*/  LDCU UR9, c[0x0][0x398] ;  /* 0x00007300ff0977ac */ /* 0x000e220008000800 */
[----:B------:R-:W-:Y:S01]  /*0f00*/  ISETP.GE.U32.AND P0, PT, R10, 0x8, PT ;  /* 0x000000080a00780c */ /* 0x000fe20003f06070 */
[----:B0-----:R-:W-:-:S12]  /*0f10*/  ULOP3.LUT UR5, UR9, 0x7, URZ, 0xc0, !UPT ;  /* 0x0000000709057892 */ /* 0x001fd8000f8ec0ff */
[----:B------:R-:W-:Y:S05]  /*0f20*/  @!P0 BRA `(.L_x_34) ;  /* 0x0000000400988947 */ /* 0x000fea0003800000 */
[----:B------:R-:W0:Y:S01]  /*0f30*/  LDC.64 R4, c[0x0][0x380] ;  /* 0x0000e000ff047b82 */ /* 0x000e220000000a00 */
[----:B------:R-:W-:-:S04]  /*0f40*/  IMAD.IADD R7, R3, 0x1, R0 ;  /* 0x0000000103077824 */ /* 0x000fc800078e0200 */
[----:B0-----:R-:W-:-:S03]  /*0f50*/  IMAD.WIDE R4, R7, 0x4, R4 ;  /* 0x0000000407047825 */ /* 0x001fc600078e0204 */
[----:B------:R-:W0:Y:S02]  /*0f60*/  LDC.64 R6, c[0x0][0x388] ;  /* 0x0000e200ff067b82 */ /* 0x000e240000000a00 */
[----:B------:R-:W2:Y:S01]  /*0f70*/  LDG.E R2, desc[UR6][R4.64] ;  /* 0x0000000604027981 */ /* 0x000ea2000c1e1900 */
[----:B------:R-:W-:Y:S01]  /*0f80*/  BSSY.RECONVERGENT B0, `(.L_x_35) ;  /* 0x000000b000007945 */ /* 0x000fe20003800200 */
[----:B0-----:R-:W-:Y:S01]  /*0f90*/  IMAD.WIDE.U32 R6, R0, 0x4, R6 ;  /* 0x0000000400067825 */ /* 0x001fe200078e0006 */
[----:B--2---:R-:W-:-:S13]  /*0fa0*/  ISETP.NE.AND P0, PT, R2, RZ, PT ;  /* 0x000000ff0200720c */ /* 0x004fda0003f05270 */
[----:B------:R-:W-:Y:S05]  /*0fb0*/  @!P0 BRA `(.L_x_36) ;  /* 0x00000000001c8947 */ /* 0x000fea0003800000 */
[----:B------:R-:W0:Y:S01]  /*0fc0*/  S2R R2, SR_LANEID ;  /* 0x0000000000027919 */ /* 0x000e220000000000 */
[----:B------:R-:W-:Y:S02]  /*0fd0*/  VOTEU.ANY UR4, UPT, PT ;  /* 0x0000000000047886 */ /* 0x000fe400038e0100 */
[----:B------:R-:W-:Y:S02]  /*0fe0*/  UFLO.U32 UR8, UR4 ;  /* 0x00000004000872bd */ /* 0x000fe400080e0000 */
[----:B------:R-:W-:-:S06]  /*0ff0*/  UPOPC UR4, UR4 ;  /* 0x00000004000472bf */ /* 0x000fcc0008000000 */
[----:B------:R-:W-:Y:S01]  /*1000*/  IMAD R9, RZ, RZ, -UR4 ;  /* 0x80000004ff097e24 */ /* 0x000fe2000f8e02ff */
[----:B0-----:R-:W-:-:S13]  /*1010*/  ISETP.EQ.U32.AND P0, PT, R2, UR8, PT ;  /* 0x0000000802007c0c */ /* 0x001fda000bf02070 */
[----:B------:R0:W-:Y:S02]  /*1020*/  @P0 REDG.E.ADD.STRONG.GPU desc[UR6][R6.64], R9 ;  /* 0x000000090600098e */ /* 0x0001e4000c12e106 */
.L_x_36:
[----:B------:R-:W-:Y:S05]  /*1030*/  BSYNC.RECONVERGENT B0 ;  /* 0x0000000000007941 */ /* 0x000fea0003800200 */
.L_x_35:
[----:B------:R-:W2:Y:S01]  /*1040*/  LDG.E R2, desc[UR6][R4.64+0x4] ;  /* 0x0000040604027981 */ /* 0x000ea2000c1e1900 */
[----:B------:R-:W-:Y:S01]  /*1050*/  BSSY.RECONVERGENT B0, `(.L_x_37) ;  /* 0x000000a000007945 */ /* 0x000fe20003800200 */
[----:B--2---:R-:W-:-:S13]  /*1060*/  ISETP.NE.AND P0, PT, R2, RZ, PT ;  /* 0x000000ff0200720c */ /* 0x004fda0003f05270 */
[----:B------:R-:W-:Y:S05]  /*1070*/  @!P0 BRA `(.L_x_38) ;  /* 0x00000000001c8947 */ /* 0x000fea0003800000 */
[----:B------:R-:W1:Y:S01]  /*1080*/  S2R R2, SR_LANEID ;  /* 0x0000000000027919 */ /* 0x000e620000000000 */
[----:B------:R-:W-:Y:S02]  /*1090*/  VOTEU.ANY UR4, UPT, PT ;  /* 0x0000000000047886 */ /* 0x000fe400038e0100 */
[----:B------:R-:W-:Y:S02]  /*10a0*/  UFLO.U32 UR8, UR4 ;  /* 0x00000004000872bd */ /* 0x000fe400080e0000 */
[----:B------:R-:W-:-:S06]  /*10b0*/  UPOPC UR4, UR4 ;  /* 0x00000004000472bf */ /* 0x000fcc0008000000 */
[----:B0-----:R-:W-:Y:S01]  /*10c0*/  IMAD R9, RZ, RZ, -UR4 ;  /* 0x80000004ff097e24 */ /* 0x001fe2000f8e02ff */
[----:B-1----:R-:W-:-:S13]  /*10d0*/  ISETP.EQ.U32.AND P0, PT, R2, UR8, PT ;  /* 0x0000000802007c0c */ /* 0x002fda000bf02070 */
[----:B------:R1:W-:Y:S02]  /*10e0*/  @P0 REDG.E.ADD.STRONG.GPU desc[UR6][R6.64+0x4], R9 ;  /* 0x000004090600098e */ /* 0x0003e4000c12e106 */
.L_x_38:
[----:B------:R-:W-:Y:S05]  /*10f0*/  BSYNC.RECONVERGENT B0 ;  /* 0x0000000000007941 */ /* 0x000fea0003800200 */
.L_x_37:
[----:B------:R-:W2:Y:S01]  /*1100*/  LDG.E R2, desc[UR6][R4.64+0x8] ;  /* 0x0000080604027981 */ /* 0x000ea2000c1e1900 */
[----:B------:R-:W-:Y:S01]  /*1110*/  BSSY.RECONVERGENT B0, `(.L_x_39) ;  /* 0x000000a000007945 */ /* 0x000fe20003800200 */
[----:B--2---:R-:W-:-:S13]  /*1120*/  ISETP.NE.AND P0, PT, R2, RZ, PT ;  /* 0x000000ff0200720c */ /* 0x004fda0003f05270 */
[----:B------:R-:W-:Y:S05]  /*1130*/  @!P0 BRA `(.L_x_40) ;  /* 0x00000000001c8947 */ /* 0x000fea0003800000 */
[----:B------:R-:W2:Y:S01]  /*1140*/  S2R R2, SR_LANEID ;  /* 0x0000000000027919 */ /* 0x000ea20000000000 */
[----:B------:R-:W-:Y:S02]  /*1150*/  VOTEU.ANY UR4, UPT, PT ;  /* 0x0000000000047886 */ /* 0x000fe400038e0100 */
[----:B------:R-:W-:Y:S02]  /*1160*/  UFLO.U32 UR8, UR4 ;  /* 0x00000004000872bd */ /* 0x000fe400080e0000 */
[----:B------:R-:W-:-:S06]  /*1170*/  UPOPC UR4, UR4 ;  /* 0x00000004000472bf */ /* 0x000fcc0008000000 */
[----:B01----:R-:W-:Y:S01]  /*1180*/  IMAD R9, RZ, RZ, -UR4 ;  /* 0x80000004ff097e24 */ /* 0x003fe2000f8e02ff */
[----:B--2---:R-:W-:-:S13]  /*1190*/  ISETP.EQ.U32.AND P0, PT, R2, UR8, PT ;  /* 0x0000000802007c0c */ /* 0x004fda000bf02070 */
[----:B------:R2:W-:Y:S02]  /*11a0*/  @P0 REDG.E.ADD.STRONG.GPU desc[UR6][R6.64+0x8], R9 ;  /* 0x000008090600098e */ /* 0x0005e4000c12e106 */
.L_x_40:
[----:B------:R-:W-:Y:S05]  /*11b0*/  BSYNC.RECONVERGENT B0 ;  /* 0x0000000000007941 */ /* 0x000fea0003800200 */
.L_x_39:
[----:B------:R-:W3:Y:S01]  /*11c0*/  LDG.E R2, desc[UR6][R4.64+0xc] ;  /* 0x00000c0604027981 */ /* 0x000ee2000c1e1900 */
[----:B------:R-:W-:Y:S01]  /*11d0*/  BSSY.RECONVERGENT B0, `(.L_x_41) ;  /* 0x000000a000007945 */ /* 0x000fe20003800200 */
[----:B---3--:R-:W-:-:S13]  /*11e0*/  ISETP.NE.AND P0, PT, R2, RZ, PT ;  /* 0x000000ff0200720c */ /* 0x008fda0003f05270 */
[----:B------:R-:W-:Y:S05]  /*11f0*/  @!P0 BRA `(.L_x_42) ;  /* 0x00000000001c8947 */ /* 0x000fea0003800000 */
[----:B------:R-:W3:Y:S01]  /*1200*/  S2R R2, SR_LANEID ;  /* 0x0000000000027919 */ /* 0x000ee20000000000 */
[----:B------:R-:W-:Y:S02]  /*1210*/  VOTEU.ANY UR4, UPT, PT ;  /* 0x0000000000047886 */ /* 0x000fe400038e0100 */
[----:B------:R-:W-:Y:S02]  /*1220*/  UFLO.U32 UR8, UR4 ;  /* 0x00000004000872bd */ /* 0x000fe400080e0000 */
[----:B------:R-:W-:-:S06]  /*1230*/  UPOPC UR4, UR4 ;  /* 0x00000004000472bf */ /* 0x000fcc0008000000 */
[----:B012---:R-:W-:Y:S01]  /*1240*/  IMAD R9, RZ, RZ, -UR4 ;  /* 0x80000004ff097e24 */ /* 0x007fe2000f8e02ff */
[----:B---3--:R-:W-:-:S13]  /*1250*/  ISETP.EQ.U32.AND P0, PT, R2, UR8, PT ;  /* 0x0000000802007c0c */ /* 0x008fda000bf02070 */
[----:B------:R3:W-:Y:S02]  /*1260*/  @P0 REDG.E.ADD.STRONG.GPU desc[UR6][R6.64+0xc], R9 ;  /* 0x00000c090600098e */ /* 0x0007e4000c12e106 */
.L_x_42:
[----:B------:R-:W-:Y:S05]  /*1270*/  BSYNC.RECONVERGENT B0 ;  /* 0x0000000000007941 */ /* 0x000fea0003800200 */
.L_x_41:
[----:B------:R-:W4:Y:S01]  /*1280*/  LDG.E R2, desc[UR6][R4.64+0x10] ;  /* 0x0000100604027981 */ /* 0x000f22000c1e1900 */
[----:B------:R-:W-:Y:S01]  /*1290*/  BSSY.RECONVERGENT B0, `(.L_x_43) ;  /* 0x000000a000007945 */ /* 0x000fe20003800200 */
[----:B----4-:R-:W-:-:S13]  /*12a0*/  ISETP.NE.AND P0, PT, R2, RZ, PT ;  /* 0x000000ff0200720c */ /* 0x010fda0003f05270 */
[----:B------:R-:W-:Y:S05]  /*12b0*/  @!P0 BRA `(.L_x_44) ;  /* 0x00000000001c8947 */ /* 0x000fea0003800000 */
[----:B------:R-:W4:Y:S01]  /*12c0*/  S2R R2, SR_LANEID ;  /* 0x0000000000027919 */ /* 0x000f220000000000 */
[----:B------:R-:W-:Y:S02]  /*12d0*/  VOTEU.ANY UR4, UPT, PT ;  /* 0x0000000000047886 */ /* 0x000fe400038e0100 */
[----:B------:R-:W-:Y:S02]  /*12e0*/  UFLO.U32 UR8, UR4 ;  /* 0x00000004000872bd */ /* 0x000fe400080e0000 */
[----:B------:R-:W-:-:S06]  /*12f0*/  UPOPC UR4, UR4 ;  /* 0x00000004000472bf */ /* 0x000fcc0008000000 */
[----:B0123--:R-:W-:Y:S01]  /*1300*/  IMAD R9, RZ, RZ, -UR4 ;  /* 0x80000004ff097e24 */ /* 0x00ffe2000f8e02ff */
[----:B----4-:R-:W-:-:S13]  /*1310*/  ISETP.EQ.U32.AND P0, PT, R2, UR8, PT ;  /* 0x0000000802007c0c */ /* 0x010fda000bf02070 */
[----:B------:R4:W-:Y:S02]  /*1320*/  @P0 REDG.E.ADD.STRONG.GPU desc[UR6][R6.64+0x10], R9 ;  /* 0x000010090600098e */ /* 0x0009e4000c12e106 */
.L_x_44:
[----:B------:R-:W-:Y:S05]  /*1330*/  BSYNC.RECONVERGENT B0 ;  /* 0x0000000000007941 */ /* 0x000fea0003800200 */
.L_x_43:
[----:B------:R-:W5:Y:S01]  /*1340*/  LDG.E R2, desc[UR6][R4.64+0x14] ;  /* 0x0000140604027981 */ /* 0x000f62000c1e1900 */
[----:B------:R-:W-:Y:S01]  /*1350*/  BSSY.RECONVERGENT B0, `(.L_x_45) ;  /* 0x000000a000007945 */ /* 0x000fe20003800200 */
[----:B-----5:R-:W-:-:S13]  /*1360*/  ISETP.NE.AND P0, PT, R2, RZ, PT ;  /* 0x000000ff0200720c */ /* 0x020fda0003f05270 */
[----:B------:R-:W-:Y:S05]  /*1370*/  @!P0 BRA `(.L_x_46) ;  /* 0x00000000001c8947 */ /* 0x000fea0003800000 */
[----:B------:R-:W5:Y:S01]  /*1380*/  S2R R2, SR_LANEID ;  /* 0x0000000000027919 */ /* 0x000f620000000000 */
[----:B------:R-:W-:Y:S02]  /*1390*/  VOTEU.ANY UR4, UPT, PT ;  /* 0x0000000000047886 */ /* 0x000fe400038e0100 */
[----:B------:R-:W-:Y:S02]  /*13a0*/  UFLO.U32 UR8, UR4 ;  /* 0x00000004000872bd */ /* 0x000fe400080e0000 */
[----:B------:R-:W-:-:S06]  /*13b0*/  UPOPC UR4, UR4 ;  /* 0x00000004000472bf */ /* 0x000fcc0008000000 */
[----:B01234-:R-:W-:Y:S01]  /*13c0*/  IMAD R9, RZ, RZ, -UR4 ;  /* 0x80000004ff097e24 */ /* 0x01ffe2000f8e02ff */
[----:B-----5:R-:W-:-:S13]  /*13d0*/  ISETP.EQ.U32.AND P0, PT, R2, UR8, PT ;  /* 0x0000000802007c0c */ /* 0x020fda000bf02070 */
[----:B------:R0:W-:Y:S02]  /*13e0*/  @P0 REDG.E.ADD.STRONG.GPU desc[UR6][R6.64+0x14], R9 ;  /* 0x000014090600098e */ /* 0x0001e4000c12e106 */
.L_x_46:
[----:B------:R-:W-:Y:S05]  /*13f0*/  BSYNC.RECONVERGENT B0 ;  /* 0x0000000000007941 */ /* 0x000fea0003800200 */
.L_x_45:
        /* <DEDUP_REMOVED lines=11> */
.L_x_48:
[----:B------:R-:W-:Y:S05]  /*14b0*/  BSYNC.RECONVERGENT B0 ;  /* 0x0000000000007941 */ /* 0x000fea0003800200 */
.L_x_47:
        /* <DEDUP_REMOVED lines=8> */
[----:B------:R-:W-:Y:S01]  /*1540*/  IMAD R5, RZ, RZ, -UR4 ;  /* 0x80000004ff057e24 */ /* 0x000fe2000f8e02ff */
[----:B-----5:R-:W-:-:S13]  /*1550*/  ISETP.EQ.U32.AND P0, PT, R2, UR8, PT ;  /* 0x0000000802007c0c */ /* 0x020fda000bf02070 */
[----:B------:R0:W-:Y:S02]  /*1560*/  @P0 REDG.E.ADD.STRONG.GPU desc[UR6][R6.64+0x1c], R5 ;  /* 0x00001c050600098e */ /* 0x0001e4000c12e106 */
.L_x_50:
[----:B------:R-:W-:Y:S05]  /*1570*/  BSYNC.RECONVERGENT B0 ;  /* 0x0000000000007941 */ /* 0x000fea0003800200 */
.L_x_49:
[----:B------:R-:W-:-:S07]  /*1580*/  VIADD R0, R0, 0x8 ;  /* 0x0000000800007836 */ /* 0x000fce0000000000 */
.L_x_34:
[----:B------:R-:W-:-:S13]  /*1590*/  ISETP.NE.AND P0, PT, RZ, UR5, PT ;  /* 0x00000005ff007c0c */ /* 0x000fda000bf05270 */
[----:B------:R-:W-:Y:S05]  /*15a0*/  @!P0 EXIT ;  /* 0x000000000000894d */ /* 0x000fea0003800000 */
[----:B------:R-:W-:Y:S02]  /*15b0*/  UISETP.GE.U32.AND UP0, UPT, UR5, 0x4, UPT ;  /* 0x000000040500788c */ /* 0x000fe4000bf06070 */
[----:B------:R-:W-:-:S07]  /*15c0*/  ULOP3.LUT UR8, UR9, 0x3, URZ, 0xc0, !UPT ;  /* 0x0000000309087892 */ /* 0x000fce000f8ec0ff */
[----:B------:R-:W-:Y:S05]  /*15d0*/  BRA.U !UP0, `(.L_x_51) ;  /* 0x0000000108d87547 */ /* 0x000fea000b800000 */
[----:B0-----:R-:W0:Y:S01]  /*15e0*/  LDC.64 R4, c[0x0][0x380] ;  /* 0x0000e000ff047b82 */ /* 0x001e220000000a00 */
[----:B-1234-:R-:W-:-:S04]  /*15f0*/  IMAD.IADD R7, R3, 0x1, R0 ;  /* 0x0000000103077824 */ /* 0x01efc800078e0200 */
        /* <DEDUP_REMOVED lines=14> */
.L_x_53:
[----:B------:R-:W-:Y:S05]  /*16e0*/  BSYNC.RECONVERGENT B0 ;  /* 0x0000000000007941 */ /* 0x000fea0003800200 */
.L_x_52:
        /* <DEDUP_REMOVED lines=11> */
.L_x_55:
[----:B------:R-:W-:Y:S05]  /*17a0*/  BSYNC.RECONVERGENT B0 ;  /* 0x0000000000007941 */ /* 0x000fea0003800200 */
.L_x_54:
        /* <DEDUP_REMOVED lines=11> */
.L_x_57:
[----:B------:R-:W-:Y:S05]  /*1860*/  BSYNC.RECONVERGENT B0 ;  /* 0x0000000000007941 */ /* 0x000fea0003800200 */
.L_x_56:
        /* <DEDUP_REMOVED lines=8> */
[----:B------:R-:W-:Y:S01]  /*18f0*/  IMAD R7, RZ, RZ, -UR4 ;  /* 0x80000004ff077e24 */ /* 0x000fe2000f8e02ff */
[----:B---3--:R-:W-:-:S13]  /*1900*/  ISETP.EQ.U32.AND P0, PT, R2, UR5, PT ;  /* 0x0000000502007c0c */ /* 0x008fda000bf02070 */
[----:B------:R3:W-:Y:S02]  /*1910*/  @P0 REDG.E.ADD.STRONG.GPU desc[UR6][R4.64+0xc], R7 ;  /* 0x00000c070400098e */ /* 0x0007e4000c12e106 */
.L_x_59:
[----:B------:R-:W-:Y:S05]  /*1920*/  BSYNC.RECONVERGENT B0 ;  /* 0x0000000000007941 */ /* 0x000fea0003800200 */
.L_x_58:
[----:B------:R-:W-:-:S07]  /*1930*/  VIADD R0, R0, 0x4 ;  /* 0x0000000400007836 */ /* 0x000fce0000000000 */
.L_x_51:
[----:B------:R-:W-:-:S13]  /*1940*/  ISETP.NE.AND P0, PT, RZ, UR8, PT ;  /* 0x00000008ff007c0c */ /* 0x000fda000bf05270 */
[----:B------:R-:W-:Y:S05]  /*1950*/  @!P0 EXIT ;  /* 0x000000000000894d */ /* 0x000fea0003800000 */
[----:B0123--:R-:W0:Y:S01]  /*1960*/  LDC.64 R4, c[0x0][0x388] ;  /* 0x0000e200ff047b82 */ /* 0x00fe220000000a00 */
[----:B----4-:R-:W-:Y:S01]  /*1970*/  IMAD.IADD R9, R3, 0x1, R0 ;  /* 0x0000000103097824 */ /* 0x010fe200078e0200 */
[----:B------:R-:W-:-:S06]  /*1980*/  UIADD3 UR5, UPT, UPT, -UR8, URZ, URZ ;  /* 0x000000ff08057290 */ /* 0x000fcc000fffe1ff */
[----:B------:R-:W1:Y:S01]  /*1990*/  LDC.64 R6, c[0x0][0x380] ;  /* 0x0000e000ff067b82 */ /* 0x000e620000000a00 */
[----:B0-----:R-:W-:-:S07]  /*19a0*/  IMAD.WIDE.U32 R4, R0, 0x4, R4 ;  /* 0x0000000400047825 */ /* 0x001fce00078e0004 */
.L_x_62:
[----:B01----:R-:W-:-:S06]  /*19b0*/  IMAD.WIDE R2, R9, 0x4, R6 ;  /* 0x0000000409027825 */ /* 0x003fcc00078e0206 */
[----:B------:R-:W2:Y:S01]  /*19c0*/  LDG.E R2, desc[UR6][R2.64] ;  /* 0x0000000602027981 */ /* 0x000ea2000c1e1900 */
[----:B------:R-:W-:Y:S01]  /*19d0*/  UIADD3 UR5, UPT, UPT, UR5, 0x1, URZ ;  /* 0x0000000105057890 */ /* 0x000fe2000fffe0ff */
[----:B------:R-:W-:Y:S03]  /*19e0*/  BSSY.RECONVERGENT B0, `(.L_x_60) ;  /* 0x000000d000007945 */ /* 0x000fe60003800200 */
[----:B------:R-:W-:Y:S01]  /*19f0*/  UISETP.NE.AND UP0, UPT, UR5, URZ, UPT ;  /* 0x000000ff0500728c */ /* 0x000fe2000bf05270 */
[----:B--2---:R-:W-:-:S13]  /*1a00*/  ISETP.NE.AND P0, PT, R2, RZ, PT ;  /* 0x000000ff0200720c */ /* 0x004fda0003f05270 */
[----:B------:R-:W-:Y:S05]  /*1a10*/  @!P0 BRA `(.L_x_61) ;  /* 0x0000000000248947 */ /* 0x000fea0003800000 */
[----:B------:R-:W0:Y:S01]  /*1a20*/  S2R R0, SR_LANEID ;  /* 0x0000000000007919 */ /* 0x000e220000000000 */
[----:B------:R-:W-:Y:S01]  /*1a30*/  VOTEU.ANY UR4, UPT, PT ;  /* 0x0000000000047886 */ /* 0x000fe200038e0100 */
[----:B------:R-:W-:Y:S01]  /*1a40*/  IMAD.MOV.U32 R2, RZ, RZ, R4 ;  /* 0x000000ffff027224 */ /* 0x000fe200078e0004 */
[----:B------:R-:W-:Y:S01]  /*1a50*/  UFLO.U32 UR8, UR4 ;  /* 0x00000004000872bd */ /* 0x000fe200080e0000 */
[----:B------:R-:W-:Y:S01]  /*1a60*/  IMAD.MOV.U32 R3, RZ, RZ, R5 ;  /* 0x000000ffff037224 */ /* 0x000fe200078e0005 */
[----:B------:R-:W-:-:S06]  /*1a70*/  UPOPC UR4, UR4 ;  /* 0x00000004000472bf */ /* 0x000fcc0008000000 */
[----:B------:R-:W-:Y:S01]  /*1a80*/  IMAD R11, RZ, RZ, -UR4 ;  /* 0x80000004ff0b7e24 */ /* 0x000fe2000f8e02ff */
[----:B0-----:R-:W-:-:S13]  /*1a90*/  ISETP.EQ.U32.AND P0, PT, R0, UR8, PT ;  /* 0x0000000800007c0c */ /* 0x001fda000bf02070 */
[----:B------:R0:W-:Y:S02]  /*1aa0*/  @P0 REDG.E.ADD.STRONG.GPU desc[UR6][R2.64], R11 ;  /* 0x0000000b0200098e */ /* 0x0001e4000c12e106 */
.L_x_61:
[----:B------:R-:W-:Y:S05]  /*1ab0*/  BSYNC.RECONVERGENT B0 ;  /* 0x0000000000007941 */ /* 0x000fea0003800200 */
.L_x_60:
[----:B------:R-:W-:Y:S01]  /*1ac0*/  IADD3 R4, P0, PT, R4, 0x4, RZ ;  /* 0x0000000404047810 */ /* 0x000fe20007f1e0ff */
[----:B------:R-:W-:-:S04]  /*1ad0*/  VIADD R9, R9, 0x1 ;  /* 0x0000000109097836 */ /* 0x000fc80000000000 */
[----:B------:R-:W-:Y:S01]  /*1ae0*/  IMAD.X R5, RZ, RZ, R5, P0 ;  /* 0x000000ffff057224 */ /* 0x000fe200000e0605 */
[----:B------:R-:W-:Y:S07]  /*1af0*/  BRA.U UP0, `(.L_x_62) ;  /* 0xfffffffd00ac7547 */ /* 0x000fee000b83ffff */
[----:B------:R-:W-:Y:S05]  /*1b00*/  EXIT ;  /* 0x000000000000794d */ /* 0x000fea0003800000 */
.L_x_63:
[----:B------:R-:W-:-:S00]  /*1b10*/  BRA `(.L_x_63) ;  /* 0xfffffffc00fc7947 */ /* 0x000fc0000383ffff */
[----:B------:R-:W-:-:S00]  /*1b20*/  NOP ;  /* 0x0000000000007918 */ /* 0x000fc00000000000 */
        /* <DEDUP_REMOVED lines=13> */
.L_x_64:


//--------------------- .nv.shared.reserved.0     --------------------------
	.section	.nv.shared.reserved.0,"aw",@nobits
	.weak		__nv_reservedSMEM_offset_0_alias
	.size		__nv_reservedSMEM_offset_0_alias, 0, 64
	.other		__nv_reservedSMEM_offset_0_alias,@"STO_CUDA_RESERVED_SHARED STV_DEFAULT"
__nv_reservedSMEM_offset_0_alias:
	.zero		0
	.zero		64


//--------------------- .nv.constant0._Z21topologicalSortKernelPiS_S_i --------------------------
	.section	.nv.constant0._Z21topologicalSortKernelPiS_S_i,"a",@progbits
	.sectionflags	@""
	.align	4
.nv.constant0._Z21topologicalSortKernelPiS_S_i:
	.zero		924


//--------------------- SYMBOLS --------------------------

	.type		.nv.reservedSmem.offset0,@object
	.size		.nv.reservedSmem.offset0,0x4
